//
// Generated by NVIDIA NVVM Compiler
//
// Compiler Build ID: CL-36424714
// Cuda compilation tools, release 13.0, V13.0.88
// Based on NVVM 20.0.0
//

.version 9.0
.target sm_100
.address_size 64

	// .globl	_Z9cuda_gemmILj64ELj64ELj64ELj4ELj4ELj4EEvPfS0_S0_iii
// _ZZ9cuda_gemmILj64ELj64ELj64ELj4ELj4ELj4EEvPfS0_S0_iiiE8a_shared has been demoted
// _ZZ9cuda_gemmILj64ELj64ELj64ELj4ELj4ELj4EEvPfS0_S0_iiiE8b_shared has been demoted

.visible .entry _Z9cuda_gemmILj64ELj64ELj64ELj4ELj4ELj4EEvPfS0_S0_iii(
	.param .u64 .ptr .align 1 _Z9cuda_gemmILj64ELj64ELj64ELj4ELj4ELj4EEvPfS0_S0_iii_param_0,
	.param .u64 .ptr .align 1 _Z9cuda_gemmILj64ELj64ELj64ELj4ELj4ELj4EEvPfS0_S0_iii_param_1,
	.param .u64 .ptr .align 1 _Z9cuda_gemmILj64ELj64ELj64ELj4ELj4ELj4EEvPfS0_S0_iii_param_2,
	.param .u32 _Z9cuda_gemmILj64ELj64ELj64ELj4ELj4ELj4EEvPfS0_S0_iii_param_3,
	.param .u32 _Z9cuda_gemmILj64ELj64ELj64ELj4ELj4ELj4EEvPfS0_S0_iii_param_4,
	.param .u32 _Z9cuda_gemmILj64ELj64ELj64ELj4ELj4ELj4EEvPfS0_S0_iii_param_5
)
{
	.reg .pred 	%p<4>;
	.reg .b32 	%r<57>;
	.reg .b32 	%f<227>;
	.reg .b64 	%rd<60>;
	// demoted variable
	.shared .align 4 .b8 _ZZ9cuda_gemmILj64ELj64ELj64ELj4ELj4ELj4EEvPfS0_S0_iiiE8a_shared[16384];
	// demoted variable
	.shared .align 4 .b8 _ZZ9cuda_gemmILj64ELj64ELj64ELj4ELj4ELj4EEvPfS0_S0_iiiE8b_shared[16384];
	ld.param.u64 	%rd5, [_Z9cuda_gemmILj64ELj64ELj64ELj4ELj4ELj4EEvPfS0_S0_iii_param_0];
	ld.param.u64 	%rd6, [_Z9cuda_gemmILj64ELj64ELj64ELj4ELj4ELj4EEvPfS0_S0_iii_param_1];
	ld.param.u32 	%r15, [_Z9cuda_gemmILj64ELj64ELj64ELj4ELj4ELj4EEvPfS0_S0_iii_param_4];
	ld.param.u32 	%r16, [_Z9cuda_gemmILj64ELj64ELj64ELj4ELj4ELj4EEvPfS0_S0_iii_param_5];
	mov.u32 	%r1, %tid.x;
	mov.u32 	%r2, %tid.y;
	mov.u32 	%r17, %ctaid.y;
	shl.b32 	%r3, %r17, 6;
	mov.u32 	%r18, %ctaid.x;
	shl.b32 	%r19, %r18, 6;
	cvt.u64.u32 	%rd1, %r19;
	setp.lt.s32 	%p1, %r16, 1;
	mov.f32 	%f195, 0f00000000;
	mov.f32 	%f196, %f195;
	mov.f32 	%f197, %f195;
	mov.f32 	%f198, %f195;
	mov.f32 	%f199, %f195;
	mov.f32 	%f200, %f195;
	mov.f32 	%f201, %f195;
	mov.f32 	%f202, %f195;
	mov.f32 	%f203, %f195;
	mov.f32 	%f204, %f195;
	mov.f32 	%f205, %f195;
	mov.f32 	%f206, %f195;
	mov.f32 	%f207, %f195;
	mov.f32 	%f208, %f195;
	mov.f32 	%f209, %f195;
	mov.f32 	%f210, %f195;
	@%p1 bra 	$L__BB0_5;
	cvta.to.global.u64 	%rd2, %rd5;
	cvta.to.global.u64 	%rd3, %rd6;
	mul.lo.s32 	%r21, %r16, %r3;
	cvt.u64.u32 	%rd4, %r21;
	shl.b32 	%r4, %r2, 2;
	shl.b32 	%r22, %r1, 4;
	mov.u32 	%r23, _ZZ9cuda_gemmILj64ELj64ELj64ELj4ELj4ELj4EEvPfS0_S0_iiiE8b_shared;
	add.s32 	%r24, %r23, %r22;
	shl.b32 	%r25, %r2, 4;
	mov.u32 	%r26, _ZZ9cuda_gemmILj64ELj64ELj64ELj4ELj4ELj4EEvPfS0_S0_iiiE8a_shared;
	add.s32 	%r5, %r26, %r25;
	mul.lo.s32 	%r6, %r4, %r16;
	shl.b32 	%r27, %r2, 10;
	add.s32 	%r7, %r24, %r27;
	mov.b32 	%r54, 0;
	mov.f32 	%f195, 0f00000000;
$L__BB0_2:
	shl.b32 	%r29, %r1, 4;
	mov.u32 	%r30, _ZZ9cuda_gemmILj64ELj64ELj64ELj4ELj4ELj4EEvPfS0_S0_iiiE8b_shared;
	add.s32 	%r31, %r29, %r30;
	add.s32 	%r55, %r31, 512;
	shl.b32 	%r32, %r1, 2;
	add.s32 	%r33, %r54, %r32;
	add.s32 	%r34, %r33, %r6;
	cvt.u64.u32 	%rd8, %r34;
	add.s64 	%rd9, %rd8, %rd4;
	shl.b64 	%rd10, %rd9, 2;
	add.s64 	%rd11, %rd2, %rd10;
	ld.global.v4.f32 	{%f67, %f68, %f69, %f70}, [%rd11];
	shl.b32 	%r35, %r1, 10;
	add.s32 	%r36, %r5, %r35;
	st.shared.f32 	[%r36], %f67;
	st.shared.f32 	[%r36+256], %f68;
	st.shared.f32 	[%r36+512], %f69;
	st.shared.f32 	[%r36+768], %f70;
	add.s32 	%r37, %r34, %r16;
	cvt.u64.u32 	%rd12, %r37;
	add.s64 	%rd13, %rd12, %rd4;
	shl.b64 	%rd14, %rd13, 2;
	add.s64 	%rd15, %rd2, %rd14;
	ld.global.v4.f32 	{%f71, %f72, %f73, %f74}, [%rd15];
	st.shared.f32 	[%r36+4], %f71;
	st.shared.f32 	[%r36+260], %f72;
	st.shared.f32 	[%r36+516], %f73;
	st.shared.f32 	[%r36+772], %f74;
	add.s32 	%r38, %r37, %r16;
	cvt.u64.u32 	%rd16, %r38;
	add.s64 	%rd17, %rd16, %rd4;
	shl.b64 	%rd18, %rd17, 2;
	add.s64 	%rd19, %rd2, %rd18;
	ld.global.v4.f32 	{%f75, %f76, %f77, %f78}, [%rd19];
	st.shared.f32 	[%r36+8], %f75;
	st.shared.f32 	[%r36+264], %f76;
	st.shared.f32 	[%r36+520], %f77;
	st.shared.f32 	[%r36+776], %f78;
	add.s32 	%r39, %r38, %r16;
	cvt.u64.u32 	%rd20, %r39;
	add.s64 	%rd21, %rd20, %rd4;
	shl.b64 	%rd22, %rd21, 2;
	add.s64 	%rd23, %rd2, %rd22;
	ld.global.v4.f32 	{%f79, %f80, %f81, %f82}, [%rd23];
	st.shared.f32 	[%r36+12], %f79;
	st.shared.f32 	[%r36+268], %f80;
	st.shared.f32 	[%r36+524], %f81;
	st.shared.f32 	[%r36+780], %f82;
	add.s32 	%r40, %r4, %r54;
	mad.lo.s32 	%r41, %r40, %r15, %r32;
	cvt.u64.u32 	%rd24, %r41;
	add.s64 	%rd25, %rd24, %rd1;
	shl.b64 	%rd26, %rd25, 2;
	add.s64 	%rd27, %rd3, %rd26;
	ld.global.v4.f32 	{%f83, %f84, %f85, %f86}, [%rd27];
	st.shared.v4.f32 	[%r7], {%f83, %f84, %f85, %f86};
	add.s32 	%r42, %r41, %r15;
	cvt.u64.u32 	%rd28, %r42;
	add.s64 	%rd29, %rd28, %rd1;
	shl.b64 	%rd30, %rd29, 2;
	add.s64 	%rd31, %rd3, %rd30;
	ld.global.v4.f32 	{%f87, %f88, %f89, %f90}, [%rd31];
	st.shared.v4.f32 	[%r7+256], {%f87, %f88, %f89, %f90};
	add.s32 	%r43, %r42, %r15;
	cvt.u64.u32 	%rd32, %r43;
	add.s64 	%rd33, %rd32, %rd1;
	shl.b64 	%rd34, %rd33, 2;
	add.s64 	%rd35, %rd3, %rd34;
	ld.global.v4.f32 	{%f91, %f92, %f93, %f94}, [%rd35];
	st.shared.v4.f32 	[%r7+512], {%f91, %f92, %f93, %f94};
	add.s32 	%r44, %r43, %r15;
	cvt.u64.u32 	%rd36, %r44;
	add.s64 	%rd37, %rd36, %rd1;
	shl.b64 	%rd38, %rd37, 2;
	add.s64 	%rd39, %rd3, %rd38;
	ld.global.v4.f32 	{%f95, %f96, %f97, %f98}, [%rd39];
	st.shared.v4.f32 	[%r7+768], {%f95, %f96, %f97, %f98};
	bar.sync 	0;
	mov.b32 	%r56, 512;
$L__BB0_3:
	add.s32 	%r45, %r5, %r56;
	ld.shared.v4.f32 	{%f99, %f100, %f101, %f102}, [%r45+-512];
	ld.shared.v4.f32 	{%f103, %f104, %f105, %f106}, [%r55+-512];
	fma.rn.f32 	%f107, %f99, %f103, %f210;
	fma.rn.f32 	%f108, %f99, %f104, %f209;
	fma.rn.f32 	%f109, %f99, %f105, %f208;
	fma.rn.f32 	%f110, %f99, %f106, %f207;
	fma.rn.f32 	%f111, %f100, %f103, %f206;
	fma.rn.f32 	%f112, %f100, %f104, %f205;
	fma.rn.f32 	%f113, %f100, %f105, %f204;
	fma.rn.f32 	%f114, %f100, %f106, %f203;
	fma.rn.f32 	%f115, %f101, %f103, %f202;
	fma.rn.f32 	%f116, %f101, %f104, %f201;
	fma.rn.f32 	%f117, %f101, %f105, %f200;
	fma.rn.f32 	%f118, %f101, %f106, %f199;
	fma.rn.f32 	%f119, %f102, %f103, %f198;
	fma.rn.f32 	%f120, %f102, %f104, %f197;
	fma.rn.f32 	%f121, %f102, %f105, %f196;
	fma.rn.f32 	%f122, %f102, %f106, %f195;
	ld.shared.v4.f32 	{%f123, %f124, %f125, %f126}, [%r45+-256];
	ld.shared.v4.f32 	{%f127, %f128, %f129, %f130}, [%r55+-256];
	fma.rn.f32 	%f131, %f123, %f127, %f107;
	fma.rn.f32 	%f132, %f123, %f128, %f108;
	fma.rn.f32 	%f133, %f123, %f129, %f109;
	fma.rn.f32 	%f134, %f123, %f130, %f110;
	fma.rn.f32 	%f135, %f124, %f127, %f111;
	fma.rn.f32 	%f136, %f124, %f128, %f112;
	fma.rn.f32 	%f137, %f124, %f129, %f113;
	fma.rn.f32 	%f138, %f124, %f130, %f114;
	fma.rn.f32 	%f139, %f125, %f127, %f115;
	fma.rn.f32 	%f140, %f125, %f128, %f116;
	fma.rn.f32 	%f141, %f125, %f129, %f117;
	fma.rn.f32 	%f142, %f125, %f130, %f118;
	fma.rn.f32 	%f143, %f126, %f127, %f119;
	fma.rn.f32 	%f144, %f126, %f128, %f120;
	fma.rn.f32 	%f145, %f126, %f129, %f121;
	fma.rn.f32 	%f146, %f126, %f130, %f122;
	ld.shared.v4.f32 	{%f147, %f148, %f149, %f150}, [%r45];
	ld.shared.v4.f32 	{%f151, %f152, %f153, %f154}, [%r55];
	fma.rn.f32 	%f155, %f147, %f151, %f131;
	fma.rn.f32 	%f156, %f147, %f152, %f132;
	fma.rn.f32 	%f157, %f147, %f153, %f133;
	fma.rn.f32 	%f158, %f147, %f154, %f134;
	fma.rn.f32 	%f159, %f148, %f151, %f135;
	fma.rn.f32 	%f160, %f148, %f152, %f136;
	fma.rn.f32 	%f161, %f148, %f153, %f137;
	fma.rn.f32 	%f162, %f148, %f154, %f138;
	fma.rn.f32 	%f163, %f149, %f151, %f139;
	fma.rn.f32 	%f164, %f149, %f152, %f140;
	fma.rn.f32 	%f165, %f149, %f153, %f141;
	fma.rn.f32 	%f166, %f149, %f154, %f142;
	fma.rn.f32 	%f167, %f150, %f151, %f143;
	fma.rn.f32 	%f168, %f150, %f152, %f144;
	fma.rn.f32 	%f169, %f150, %f153, %f145;
	fma.rn.f32 	%f170, %f150, %f154, %f146;
	ld.shared.v4.f32 	{%f171, %f172, %f173, %f174}, [%r45+256];
	ld.shared.v4.f32 	{%f175, %f176, %f177, %f178}, [%r55+256];
	fma.rn.f32 	%f210, %f171, %f175, %f155;
	fma.rn.f32 	%f209, %f171, %f176, %f156;
	fma.rn.f32 	%f208, %f171, %f177, %f157;
	fma.rn.f32 	%f207, %f171, %f178, %f158;
	fma.rn.f32 	%f206, %f172, %f175, %f159;
	fma.rn.f32 	%f205, %f172, %f176, %f160;
	fma.rn.f32 	%f204, %f172, %f177, %f161;
	fma.rn.f32 	%f203, %f172, %f178, %f162;
	fma.rn.f32 	%f202, %f173, %f175, %f163;
	fma.rn.f32 	%f201, %f173, %f176, %f164;
	fma.rn.f32 	%f200, %f173, %f177, %f165;
	fma.rn.f32 	%f199, %f173, %f178, %f166;
	fma.rn.f32 	%f198, %f174, %f175, %f167;
	fma.rn.f32 	%f197, %f174, %f176, %f168;
	fma.rn.f32 	%f196, %f174, %f177, %f169;
	fma.rn.f32 	%f195, %f174, %f178, %f170;
	add.s32 	%r56, %r56, 1024;
	add.s32 	%r55, %r55, 1024;
	setp.ne.s32 	%p2, %r56, 16896;
	@%p2 bra 	$L__BB0_3;
	bar.sync 	0;
	add.s32 	%r54, %r54, 64;
	setp.lt.s32 	%p3, %r54, %r16;
	@%p3 bra 	$L__BB0_2;
$L__BB0_5:
	ld.param.u64 	%rd59, [_Z9cuda_gemmILj64ELj64ELj64ELj4ELj4ELj4EEvPfS0_S0_iii_param_2];
	mul.lo.s32 	%r46, %r15, %r3;
	cvt.u64.u32 	%rd40, %r46;
	add.s64 	%rd41, %rd40, %rd1;
	shl.b32 	%r47, %r1, 2;
	cvta.to.global.u64 	%rd42, %rd59;
	mul.lo.s32 	%r48, %r2, %r15;
	shl.b32 	%r49, %r48, 2;
	add.s32 	%r50, %r49, %r47;
	cvt.u64.u32 	%rd43, %r50;
	add.s64 	%rd44, %rd41, %rd43;
	shl.b64 	%rd45, %rd44, 2;
	add.s64 	%rd46, %rd42, %rd45;
	st.global.v4.f32 	[%rd46], {%f210, %f209, %f208, %f207};
	add.s32 	%r51, %r50, %r15;
	cvt.u64.u32 	%rd47, %r51;
	add.s64 	%rd48, %rd41, %rd47;
	shl.b64 	%rd49, %rd48, 2;
	add.s64 	%rd50, %rd42, %rd49;
	st.global.v4.f32 	[%rd50], {%f206, %f205, %f204, %f203};
	add.s32 	%r52, %r51, %r15;
	cvt.u64.u32 	%rd51, %r52;
	add.s64 	%rd52, %rd41, %rd51;
	shl.b64 	%rd53, %rd52, 2;
	add.s64 	%rd54, %rd42, %rd53;
	st.global.v4.f32 	[%rd54], {%f202, %f201, %f200, %f199};
	add.s32 	%r53, %r52, %r15;
	cvt.u64.u32 	%rd55, %r53;
	add.s64 	%rd56, %rd41, %rd55;
	shl.b64 	%rd57, %rd56, 2;
	add.s64 	%rd58, %rd42, %rd57;
	st.global.v4.f32 	[%rd58], {%f198, %f197, %f196, %f195};
	ret;

}


// ===== COMPILED SASS (sm_100) =====

	.target	sm_100

	.elftype	@"ET_EXEC"


//--------------------- .note.nv.tkinfo           --------------------------
	.section	.note.nv.tkinfo,"",@"SHT_NOTE"
	.sectionflags	@"SHF_NOTE_NV_TKINFO"
	.tkinfo
        /*0018*/ 	.word	0x00000002
        /*0030*/ 	.string	""
        /*0030*/ 	.string	"ptxas"
        /*0030*/ 	.string	"Cuda compilation tools, release 13.0, V13.0.88"
        /*0030*/ 	.string	"Build cuda_13.0.r13.0/compiler.36424714_0"
        /*0030*/ 	.string	"-arch sm_100 -m 64 "



//--------------------- .note.nv.cuinfo           --------------------------
	.section	.note.nv.cuinfo,"",@"SHT_NOTE"
	.sectionflags	@"SHF_NOTE_NV_CUINFO"
        /*0018*/ 	.short	0x0002
        /*001a*/ 	.short	0x0064
        /*001c*/ 	.short	0x0082
	.zero		2


//--------------------- .nv.info                  --------------------------
	.section	.nv.info,"",@"SHT_CUDA_INFO"
	.align	4


	//----- nvinfo : EIATTR_REGCOUNT
	.align		4
        /*0000*/ 	.byte	0x04, 0x2f
        /*0002*/ 	.short	(.L_1 - .L_0)
	.align		4
.L_0:
        /*0004*/ 	.word	index@(_Z9cuda_gemmILj64ELj64ELj64ELj4ELj4ELj4EEvPfS0_S0_iii)
        /*0008*/ 	.word	0x0000002b


	//----- nvinfo : EIATTR_FRAME_SIZE
	.align		4
.L_1:
        /*000c*/ 	.byte	0x04, 0x11
        /*000e*/ 	.short	(.L_3 - .L_2)
	.align		4
.L_2:
        /*0010*/ 	.word	index@(_Z9cuda_gemmILj64ELj64ELj64ELj4ELj4ELj4EEvPfS0_S0_iii)
        /*0014*/ 	.word	0x00000000


	//----- nvinfo : EIATTR_MIN_STACK_SIZE
	.align		4
.L_3:
        /*0018*/ 	.byte	0x04, 0x12
        /*001a*/ 	.short	(.L_5 - .L_4)
	.align		4
.L_4:
        /*001c*/ 	.word	index@(_Z9cuda_gemmILj64ELj64ELj64ELj4ELj4ELj4EEvPfS0_S0_iii)
        /*0020*/ 	.word	0x00000000
.L_5:


//--------------------- .nv.compat                --------------------------
	.section	.nv.compat,"",@"SHT_CUDA_COMPAT_INFO"
	.align	4
        /*0000*/ 	.byte	0x02, 0x09, 0x00, 0x00, 0x02, 0x02, 0x01, 0x00, 0x02, 0x05, 0x05, 0x00, 0x03, 0x07, 0x01, 0x01
        /*0010*/ 	.byte	0x02, 0x03, 0x00, 0x00, 0x02, 0x06, 0x01, 0x00, 0x04, 0x0b, 0x08, 0x00, 0x09, 0x00, 0x00, 0x00
        /*0020*/ 	.byte	0x00, 0x00, 0x00, 0x00


//--------------------- .nv.info._Z9cuda_gemmILj64ELj64ELj64ELj4ELj4ELj4EEvPfS0_S0_iii --------------------------
	.section	.nv.info._Z9cuda_gemmILj64ELj64ELj64ELj4ELj4ELj4EEvPfS0_S0_iii,"",@"SHT_CUDA_INFO"
	.sectionflags	@""
	.align	4


	//----- nvinfo : EIATTR_CUDA_API_VERSION
	.align		4
        /*0000*/ 	.byte	0x04, 0x37
        /*0002*/ 	.short	(.L_7 - .L_6)
.L_6:
        /*0004*/ 	.word	0x00000082


	//----- nvinfo : EIATTR_KPARAM_INFO
	.align		4
.L_7:
        /*0008*/ 	.byte	0x04, 0x17
        /*000a*/ 	.short	(.L_9 - .L_8)
.L_8:
        /*000c*/ 	.word	0x00000000
        /*0010*/ 	.short	0x0005
        /*0012*/ 	.short	0x0020
        /*0014*/ 	.byte	0x00, 0xf0, 0x11, 0x00


	//----- nvinfo : EIATTR_KPARAM_INFO
	.align		4
.L_9:
        /*0018*/ 	.byte	0x04, 0x17
        /*001a*/ 	.short	(.L_11 - .L_10)
.L_10:
        /*001c*/ 	.word	0x00000000
        /*0020*/ 	.short	0x0004
        /*0022*/ 	.short	0x001c
        /*0024*/ 	.byte	0x00, 0xf0, 0x11, 0x00


	//----- nvinfo : EIATTR_KPARAM_INFO
	.align		4
.L_11:
        /*0028*/ 	.byte	0x04, 0x17
        /*002a*/ 	.short	(.L_13 - .L_12)
.L_12:
        /*002c*/ 	.word	0x00000000
        /*0030*/ 	.short	0x0003
        /*0032*/ 	.short	0x0018
        /*0034*/ 	.byte	0x00, 0xf0, 0x11, 0x00


	//----- nvinfo : EIATTR_KPARAM_INFO
	.align		4
.L_13:
        /*0038*/ 	.byte	0x04, 0x17
        /*003a*/ 	.short	(.L_15 - .L_14)
.L_14:
        /*003c*/ 	.word	0x00000000
        /*0040*/ 	.short	0x0002
        /*0042*/ 	.short	0x0010
        /*0044*/ 	.byte	0x00, 0xf5, 0x21, 0x00


	//----- nvinfo : EIATTR_KPARAM_INFO
	.align		4
.L_15:
        /*0048*/ 	.byte	0x04, 0x17
        /*004a*/ 	.short	(.L_17 - .L_16)
.L_16:
        /*004c*/ 	.word	0x00000000
        /*0050*/ 	.short	0x0001
        /*0052*/ 	.short	0x0008
        /*0054*/ 	.byte	0x00, 0xf5, 0x21, 0x00


	//----- nvinfo : EIATTR_KPARAM_INFO
	.align		4
.L_17:
        /*0058*/ 	.byte	0x04, 0x17
        /*005a*/ 	.short	(.L_19 - .L_18)
.L_18:
        /*005c*/ 	.word	0x00000000
        /*0060*/ 	.short	0x0000
        /*0062*/ 	.short	0x0000
        /*0064*/ 	.byte	0x00, 0xf5, 0x21, 0x00


	//----- nvinfo : EIATTR_SPARSE_MMA_MASK
	.align		4
.L_19:
        /*0068*/ 	.byte	0x03, 0x50
        /*006a*/ 	.short	0x0000


	//----- nvinfo : EIATTR_MAXREG_COUNT
	.align		4
        /*006c*/ 	.byte	0x03, 0x1b
        /*006e*/ 	.short	0x00ff


	//----- nvinfo : EIATTR_NUM_BARRIERS
	.align		4
        /*0070*/ 	.byte	0x02, 0x4c
        /*0072*/ 	.byte	0x01
	.zero		1


	//----- nvinfo : EIATTR_MERCURY_ISA_VERSION
	.align		4
        /*0074*/ 	.byte	0x03, 0x5f
        /*0076*/ 	.short	0x0101


	//----- nvinfo : EIATTR_VRC_CTA_INIT_COUNT
	.align		4
        /*0078*/ 	.byte	0x02, 0x4a
	.zero		1
	.zero		1


	//----- nvinfo : EIATTR_EXIT_INSTR_OFFSETS
	.align		4
        /*007c*/ 	.byte	0x04, 0x1c
        /*007e*/ 	.short	(.L_21 - .L_20)


	//   ....[0]....
.L_20:
        /*0080*/ 	.word	0x00000e20


	//----- nvinfo : EIATTR_CBANK_PARAM_SIZE
	.align		4
.L_21:
        /*0084*/ 	.byte	0x03, 0x19
        /*0086*/ 	.short	0x0024


	//----- nvinfo : EIATTR_PARAM_CBANK
	.align		4
        /*0088*/ 	.byte	0x04, 0x0a
        /*008a*/ 	.short	(.L_23 - .L_22)
	.align		4
.L_22:
        /*008c*/ 	.word	index@(.nv.constant0._Z9cuda_gemmILj64ELj64ELj64ELj4ELj4ELj4EEvPfS0_S0_iii)
        /*0090*/ 	.short	0x0380
        /*0092*/ 	.short	0x0024


	//----- nvinfo : EIATTR_SW_WAR
	.align		4
.L_23:
        /*0094*/ 	.byte	0x04, 0x36
        /*0096*/ 	.short	(.L_25 - .L_24)
.L_24:
        /*0098*/ 	.word	0x00000008
.L_25:


//--------------------- .nv.callgraph             --------------------------
	.section	.nv.callgraph,"",@"SHT_CUDA_CALLGRAPH"
	.align	4
	.sectionentsize	8
	.align		4
        /*0000*/ 	.word	0x00000000
	.align		4
        /*0004*/ 	.word	0xffffffff
	.align		4
        /*0008*/ 	.word	0x00000000
	.align		4
        /*000c*/ 	.word	0xfffffffe
	.align		4
        /*0010*/ 	.word	0x00000000
	.align		4
        /*0014*/ 	.word	0xfffffffd
	.align		4
        /*0018*/ 	.word	0x00000000
	.align		4
        /*001c*/ 	.word	0xfffffffc


//--------------------- .text._Z9cuda_gemmILj64ELj64ELj64ELj4ELj4ELj4EEvPfS0_S0_iii --------------------------
	.section	.text._Z9cuda_gemmILj64ELj64ELj64ELj4ELj4ELj4EEvPfS0_S0_iii,"ax",@progbits
	.align	128
        .global         _Z9cuda_gemmILj64ELj64ELj64ELj4ELj4ELj4EEvPfS0_S0_iii
        .type           _Z9cuda_gemmILj64ELj64ELj64ELj4ELj4ELj4EEvPfS0_S0_iii,@function
        .size           _Z9cuda_gemmILj64ELj64ELj64ELj4ELj4ELj4EEvPfS0_S0_iii,(.L_x_4 - _Z9cuda_gemmILj64ELj64ELj64ELj4ELj4ELj4EEvPfS0_S0_iii)
        .other          _Z9cuda_gemmILj64ELj64ELj64ELj4ELj4ELj4EEvPfS0_S0_iii,@"STO_CUDA_ENTRY STV_DEFAULT"
_Z9cuda_gemmILj64ELj64ELj64ELj4ELj4ELj4EEvPfS0_S0_iii:
.text._Z9cuda_gemmILj64ELj64ELj64ELj4ELj4ELj4EEvPfS0_S0_iii:
[----:B------:R-:W-:Y:S01]  /*0000*/  LDC R1, c[0x0][0x37c] ;  /* 0x0000df00ff017b82 */ /* 0x000fe20000000800 */
[----:B------:R-:W0:Y:S07]  /*0010*/  LDCU UR10, c[0x0][0x3a0] ;  /* 0x00007400ff0a77ac */ /* 0x000e2e0008000800 */
[----:B------:R-:W1:Y:S01]  /*0020*/  S2UR UR5, SR_CTAID.Y ;  /* 0x00000000000579c3 */ /* 0x000e620000002600 */
[----:B------:R-:W2:Y:S01]  /*0030*/  S2R R0, SR_TID.X ;  /* 0x0000000000007919 */ /* 0x000ea20000002100 */
[----:B------:R-:W-:-:S02]  /*0040*/  CS2R R10, SRZ ;  /* 0x00000000000a7805 */ /* 0x000fc4000001ff00 */
[----:B------:R-:W-:Y:S02]  /*0050*/  CS2R R8, SRZ ;  /* 0x0000000000087805 */ /* 0x000fe4000001ff00 */
[----:B------:R-:W-:Y:S01]  /*0060*/  CS2R R14, SRZ ;  /* 0x00000000000e7805 */ /* 0x000fe2000001ff00 */
[----:B------:R-:W3:Y:S01]  /*0070*/  S2R R3, SR_TID.Y ;  /* 0x0000000000037919 */ /* 0x000ee20000002200 */
[----:B------:R-:W-:Y:S02]  /*0080*/  CS2R R12, SRZ ;  /* 0x00000000000c7805 */ /* 0x000fe4000001ff00 */
[----:B------:R-:W-:Y:S01]  /*0090*/  CS2R R18, SRZ ;  /* 0x0000000000127805 */ /* 0x000fe2000001ff00 */
[----:B------:R-:W4:Y:S01]  /*00a0*/  S2UR UR6, SR_CTAID.X ;  /* 0x00000000000679c3 */ /* 0x000f220000002500 */
[----:B------:R-:W-:Y:S02]  /*00b0*/  CS2R R16, SRZ ;  /* 0x0000000000107805 */ /* 0x000fe4000001ff00 */
[----:B------:R-:W-:-:S02]  /*00c0*/  CS2R R22, SRZ ;  /* 0x0000000000167805 */ /* 0x000fc4000001ff00 */
[----:B------:R-:W-:Y:S01]  /*00d0*/  CS2R R20, SRZ ;  /* 0x0000000000147805 */ /* 0x000fe2000001ff00 */
[----:B------:R-:W2:Y:S01]  /*00e0*/  LDCU.64 UR12, c[0x0][0x358] ;  /* 0x00006b00ff0c77ac */ /* 0x000ea20008000a00 */
[----:B0-----:R-:W-:Y:S02]  /*00f0*/  UISETP.GE.AND UP0, UPT, UR10, 0x1, UPT ;  /* 0x000000010a00788c */ /* 0x001fe4000bf06270 */
[----:B-1----:R-:W-:Y:S02]  /*0100*/  USHF.L.U32 UR5, UR5, 0x6, URZ ;  /* 0x0000000605057899 */ /* 0x002fe400080006ff */
[----:B----4-:R-:W-:-:S05]  /*0110*/  USHF.L.U32 UR6, UR6, 0x6, URZ ;  /* 0x0000000606067899 */ /* 0x010fca00080006ff */
[----:B--2---:R-:W-:Y:S07]  /*0120*/  BRA.U !UP0, `(.L_x_0) ;  /* 0x0000000908c07547 */ /* 0x004fee000b800000 */
[----:B------:R-:W0:Y:S01]  /*0130*/  S2UR UR9, SR_CgaCtaId ;  /* 0x00000000000979c3 */ /* 0x000e220000008800 */
[----:B------:R-:W-:Y:S01]  /*0140*/  UMOV UR4, 0x400 ;  /* 0x0000040000047882 */ /* 0x000fe20000000000 */
[----:B------:R-:W-:Y:S01]  /*0150*/  HFMA2 R11, -RZ, RZ, 0, 0 ;  /* 0x00000000ff0b7431 */ /* 0x000fe200000001ff */
[----:B------:R-:W-:-:S04]  /*0160*/  UIADD3 UR7, UPT, UPT, UR4, 0x4000, URZ ;  /* 0x0000400004077890 */ /* 0x000fc8000fffe0ff */
[----:B0-----:R-:W-:Y:S02]  /*0170*/  ULEA UR8, UR9, UR7, 0x18 ;  /* 0x0000000709087291 */ /* 0x001fe4000f8ec0ff */
[----:B------:R-:W-:Y:S02]  /*0180*/  ULEA UR4, UR9, UR4, 0x18 ;  /* 0x0000000409047291 */ /* 0x000fe4000f8ec0ff */
[----:B------:R-:W-:Y:S02]  /*0190*/  UIMAD UR7, UR5, UR10, URZ ;  /* 0x0000000a050772a4 */ /* 0x000fe4000f8e02ff */
[----:B------:R-:W-:-:S04]  /*01a0*/  LEA R2, R0, UR8, 0x4 ;  /* 0x0000000800027c11 */ /* 0x000fc8000f8e20ff */
[C---:B---3--:R-:W-:Y:S02]  /*01b0*/  LEA R2, R3.reuse, R2, 0xa ;  /* 0x0000000203027211 */ /* 0x048fe400078e50ff */
[----:B------:R-:W-:Y:S01]  /*01c0*/  LEA R3, R3, UR4, 0x4 ;  /* 0x0000000403037c11 */ /* 0x000fe2000f8e20ff */
[----:B------:R-:W-:-:S06]  /*01d0*/  UMOV UR4, URZ ;  /* 0x000000ff00047c82 */ /* 0x000fcc0008000000 */
.L_x_2:
[----:B------:R-:W0:Y:S01]  /*01e0*/  S2R R4, SR_TID.Y ;  /* 0x0000000000047919 */ /* 0x000e220000002200 */
[----:B------:R-:W1:Y:S01]  /*01f0*/  LDCU UR15, c[0x0][0x3a0] ;  /* 0x00007400ff0f77ac */ /* 0x000e620008000800 */
[----:B------:R-:W-:Y:S01]  /*0200*/  SHF.L.U32 R37, R0, 0x2, RZ ;  /* 0x0000000200257819 */ /* 0x000fe200000006ff */
[----:B------:R-:W2:Y:S03]  /*0210*/  LDCU.128 UR8, c[0x0][0x380] ;  /* 0x00007000ff0877ac */ /* 0x000ea60008000c00 */
[----:B------:R-:W-:Y:S01]  /*0220*/  IADD3 R5, PT, PT, R37, UR4, RZ ;  /* 0x0000000425057c10 */ /* 0x000fe2000fffe0ff */
[----:B------:R-:W3:Y:S01]  /*0230*/  LDCU UR14, c[0x0][0x39c] ;  /* 0x00007380ff0e77ac */ /* 0x000ee20008000800 */
[----:B0-----:R-:W-:-:S05]  /*0240*/  SHF.L.U32 R4, R4, 0x2, RZ ;  /* 0x0000000204047819 */ /* 0x001fca00000006ff */
[----:B-1----:R-:W-:-:S04]  /*0250*/  IMAD R5, R4, UR15, R5 ;  /* 0x0000000f04057c24 */ /* 0x002fc8000f8e0205 */
[C---:B------:R-:W-:Y:S01]  /*0260*/  VIADD R6, R5.reuse, UR15 ;  /* 0x0000000f05067c36 */ /* 0x040fe20008000000 */
[----:B------:R-:W-:-:S04]  /*0270*/  IADD3 R7, P0, PT, R5, UR7, RZ ;  /* 0x0000000705077c10 */ /* 0x000fc8000ff1e0ff */
[----:B------:R-:W-:Y:S02]  /*0280*/  IADD3.X R28, PT, PT, RZ, RZ, RZ, P0, !PT ;  /* 0x000000ffff1c7210 */ /* 0x000fe400007fe4ff */
[C---:B--2---:R-:W-:Y:S02]  /*0290*/  LEA R24, P1, R7.reuse, UR8, 0x2 ;  /* 0x0000000807187c11 */ /* 0x044fe4000f8210ff */
[C---:B------:R-:W-:Y:S02]  /*02a0*/  IADD3 R26, P2, PT, R6.reuse, UR7, RZ ;  /* 0x00000007061a7c10 */ /* 0x040fe4000ff5e0ff */
[----:B------:R-:W-:Y:S02]  /*02b0*/  IADD3 R5, PT, PT, R6, UR15, RZ ;  /* 0x0000000f06057c10 */ /* 0x000fe4000fffe0ff */
[----:B------:R-:W-:Y:S02]  /*02c0*/  LEA.HI.X R25, R7, UR9, R28, 0x2, P1 ;  /* 0x0000000907197c11 */ /* 0x000fe400088f141c */
[----:B------:R-:W-:-:S02]  /*02d0*/  IADD3.X R27, PT, PT, RZ, RZ, RZ, P2, !PT ;  /* 0x000000ffff1b7210 */ /* 0x000fc400017fe4ff */
[C---:B------:R-:W-:Y:S02]  /*02e0*/  IADD3 R6, P0, PT, R5.reuse, UR7, RZ ;  /* 0x0000000705067c10 */ /* 0x040fe4000ff1e0ff */
[C---:B------:R-:W-:Y:S02]  /*02f0*/  LEA R28, P1, R26.reuse, UR8, 0x2 ;  /* 0x000000081a1c7c11 */ /* 0x040fe4000f8210ff */
[----:B------:R-:W-:Y:S02]  /*0300*/  IADD3.X R7, PT, PT, RZ, RZ, RZ, P0, !PT ;  /* 0x000000ffff077210 */ /* 0x000fe400007fe4ff */
[----:B------:R-:W-:Y:S02]  /*0310*/  LEA.HI.X R29, R26, UR9, R27, 0x2, P1 ;  /* 0x000000091a1d7c11 */ /* 0x000fe400088f141b */
[C---:B------:R-:W-:Y:S01]  /*0320*/  LEA R32, P0, R6.reuse, UR8, 0x2 ;  /* 0x0000000806207c11 */ /* 0x040fe2000f8010ff */
[----:B------:R-:W2:Y:S03]  /*0330*/  LDG.E.128 R24, desc[UR12][R24.64] ;  /* 0x0000000c18187981 */ /* 0x000ea6000c1e1d00 */
[----:B------:R-:W-:Y:S01]  /*0340*/  LEA.HI.X R33, R6, UR9, R7, 0x2, P0 ;  /* 0x0000000906217c11 */ /* 0x000fe200080f1407 */
[----:B------:R-:W4:Y:S01]  /*0350*/  LDG.E.128 R28, desc[UR12][R28.64] ;  /* 0x0000000c1c1c7981 */ /* 0x000f22000c1e1d00 */
[----:B------:R-:W-:Y:S01]  /*0360*/  IADD3 R5, PT, PT, R5, UR15, RZ ;  /* 0x0000000f05057c10 */ /* 0x000fe2000fffe0ff */
[----:B------:R-:W-:-:S03]  /*0370*/  VIADD R4, R4, UR4 ;  /* 0x0000000404047c36 */ /* 0x000fc60008000000 */
[----:B------:R-:W5:Y:S01]  /*0380*/  LDG.E.128 R32, desc[UR12][R32.64] ;  /* 0x0000000c20207981 */ /* 0x000f62000c1e1d00 */
[----:B------:R-:W-:Y:S01]  /*0390*/  IADD3 R5, P0, PT, R5, UR7, RZ ;  /* 0x0000000705057c10 */ /* 0x000fe2000ff1e0ff */
[----:B---3--:R-:W-:-:S03]  /*03a0*/  IMAD R37, R4, UR14, R37 ;  /* 0x0000000e04257c24 */ /* 0x008fc6000f8e0225 */
[----:B------:R-:W-:Y:S02]  /*03b0*/  LEA R4, P1, R5, UR8, 0x2 ;  /* 0x0000000805047c11 */ /* 0x000fe4000f8210ff */
[----:B------:R-:W-:-:S04]  /*03c0*/  IADD3.X R6, PT, PT, RZ, RZ, RZ, P0, !PT ;  /* 0x000000ffff067210 */ /* 0x000fc800007fe4ff */
[----:B------:R-:W-:-:S06]  /*03d0*/  LEA.HI.X R5, R5, UR9, R6, 0x2, P1 ;  /* 0x0000000905057c11 */ /* 0x000fcc00088f1406 */
[----:B------:R-:W3:Y:S01]  /*03e0*/  LDG.E.128 R4, desc[UR12][R4.64] ;  /* 0x0000000c04047981 */ /* 0x000ee2000c1e1d00 */
[----:B------:R-:W-:Y:S02]  /*03f0*/  LEA R36, R0, R3, 0xa ;  /* 0x0000000300247211 */ /* 0x000fe400078e50ff */
[C---:B------:R-:W-:Y:S02]  /*0400*/  IADD3 R39, P0, PT, R37.reuse, UR6, RZ ;  /* 0x0000000625277c10 */ /* 0x040fe4000ff1e0ff */
[----:B------:R-:W-:-:S03]  /*0410*/  IADD3 R38, PT, PT, R37, UR14, RZ ;  /* 0x0000000e25267c10 */ /* 0x000fc6000fffe0ff */
[----:B------:R-:W-:Y:S01]  /*0420*/  IMAD.X R40, RZ, RZ, RZ, P0 ;  /* 0x000000ffff287224 */ /* 0x000fe200000e06ff */
[C---:B------:R-:W-:Y:S02]  /*0430*/  IADD3 R37, P1, PT, R38.reuse, UR6, RZ ;  /* 0x0000000626257c10 */ /* 0x040fe4000ff3e0ff */
[----:B------:R-:W-:Y:S01]  /*0440*/  IADD3 R38, PT, PT, R38, UR14, RZ ;  /* 0x0000000e26267c10 */ /* 0x000fe2000fffe0ff */
[----:B--2---:R0:W-:Y:S04]  /*0450*/  STS [R36], R24 ;  /* 0x0000001824007388 */ /* 0x0041e80000000800 */
[----:B------:R1:W-:Y:S01]  /*0460*/  STS [R36+0x100], R25 ;  /* 0x0001001924007388 */ /* 0x0003e20000000800 */
[----:B0-----:R-:W-:-:S03]  /*0470*/  LEA R24, P0, R39, UR10, 0x2 ;  /* 0x0000000a27187c11 */ /* 0x001fc6000f8010ff */
[----:B------:R0:W-:Y:S01]  /*0480*/  STS [R36+0x200], R26 ;  /* 0x0002001a24007388 */ /* 0x0001e20000000800 */
[----:B-1----:R-:W-:-:S03]  /*0490*/  LEA.HI.X R25, R39, UR11, R40, 0x2, P0 ;  /* 0x0000000b27197c11 */ /* 0x002fc600080f1428 */
[----:B----4-:R1:W-:Y:S04]  /*04a0*/  STS [R36+0x104], R29 ;  /* 0x0001041d24007388 */ /* 0x0103e80000000800 */
[----:B------:R2:W-:Y:S01]  /*04b0*/  STS [R36+0x204], R30 ;  /* 0x0002041e24007388 */ /* 0x0005e20000000800 */
[----:B0-----:R-:W-:Y:S02]  /*04c0*/  IADD3.X R26, PT, PT, RZ, RZ, RZ, P1, !PT ;  /* 0x000000ffff1a7210 */ /* 0x001fe40000ffe4ff */
[C---:B-1----:R-:W-:Y:S02]  /*04d0*/  IADD3 R29, P0, PT, R38.reuse, UR6, RZ ;  /* 0x00000006261d7c10 */ /* 0x042fe4000ff1e0ff */
[----:B------:R-:W-:Y:S02]  /*04e0*/  IADD3 R38, PT, PT, R38, UR14, RZ ;  /* 0x0000000e26267c10 */ /* 0x000fe4000fffe0ff */
[C---:B--2---:R-:W-:Y:S01]  /*04f0*/  LEA R30, P1, R37.reuse, UR10, 0x2 ;  /* 0x0000000a251e7c11 */ /* 0x044fe2000f8210ff */
[----:B------:R0:W-:Y:S04]  /*0500*/  STS [R36+0x304], R31 ;  /* 0x0003041f24007388 */ /* 0x0001e80000000800 */
[----:B-----5:R1:W-:Y:S04]  /*0510*/  STS [R36+0x8], R32 ;  /* 0x0000082024007388 */ /* 0x0203e80000000800 */
[----:B------:R2:W-:Y:S01]  /*0520*/  STS [R36+0x4], R28 ;  /* 0x0000041c24007388 */ /* 0x0005e20000000800 */
[----:B0-----:R-:W-:-:S02]  /*0530*/  LEA.HI.X R31, R37, UR11, R26, 0x2, P1 ;  /* 0x0000000b251f7c11 */ /* 0x001fc400088f141a */
[----:B------:R-:W-:Y:S02]  /*0540*/  IADD3 R38, P1, PT, R38, UR6, RZ ;  /* 0x0000000626267c10 */ /* 0x000fe4000ff3e0ff */
[----:B-1----:R-:W-:Y:S01]  /*0550*/  IADD3.X R32, PT, PT, RZ, RZ, RZ, P0, !PT ;  /* 0x000000ffff207210 */ /* 0x002fe200007fe4ff */
[----:B------:R0:W-:Y:S01]  /*0560*/  STS [R36+0x108], R33 ;  /* 0x0001082124007388 */ /* 0x0001e20000000800 */
[----:B--2---:R-:W-:-:S04]  /*0570*/  LEA R28, P0, R29, UR10, 0x2 ;  /* 0x0000000a1d1c7c11 */ /* 0x004fc8000f8010ff */
[----:B------:R-:W-:Y:S02]  /*0580*/  LEA.HI.X R29, R29, UR11, R32, 0x2, P0 ;  /* 0x0000000b1d1d7c11 */ /* 0x000fe400080f1420 */
[C---:B------:R-:W-:Y:S01]  /*0590*/  LEA R32, P0, R38.reuse, UR10, 0x2 ;  /* 0x0000000a26207c11 */ /* 0x040fe2000f8010ff */
[----:B0-----:R-:W-:Y:S01]  /*05a0*/  IMAD.X R33, RZ, RZ, RZ, P1 ;  /* 0x000000ffff217224 */ /* 0x001fe200008e06ff */
[----:B---3--:R-:W-:Y:S04]  /*05b0*/  STS [R36+0xc], R4 ;  /* 0x00000c0424007388 */ /* 0x008fe80000000800 */
[----:B------:R-:W-:Y:S01]  /*05c0*/  LEA.HI.X R33, R38, UR11, R33, 0x2, P0 ;  /* 0x0000000b26217c11 */ /* 0x000fe200080f1421 */
[----:B------:R-:W-:Y:S04]  /*05d0*/  STS [R36+0x10c], R5 ;  /* 0x00010c0524007388 */ /* 0x000fe80000000800 */
[----:B------:R-:W-:Y:S04]  /*05e0*/  STS [R36+0x20c], R6 ;  /* 0x00020c0624007388 */ /* 0x000fe80000000800 */
[----:B------:R0:W-:Y:S04]  /*05f0*/  STS [R36+0x30c], R7 ;  /* 0x00030c0724007388 */ /* 0x0001e80000000800 */
[----:B------:R1:W-:Y:S04]  /*0600*/  STS [R36+0x300], R27 ;  /* 0x0003001b24007388 */ /* 0x0003e80000000800 */
[----:B------:R-:W-:Y:S04]  /*0610*/  STS [R36+0x208], R34 ;  /* 0x0002082224007388 */ /* 0x000fe80000000800 */
[----:B------:R2:W-:Y:S04]  /*0620*/  STS [R36+0x308], R35 ;  /* 0x0003082324007388 */ /* 0x0005e80000000800 */
[----:B0-----:R-:W3:Y:S04]  /*0630*/  LDG.E.128 R4, desc[UR12][R30.64] ;  /* 0x0000000c1e047981 */ /* 0x001ee8000c1e1d00 */
[----:B-1----:R-:W4:Y:S04]  /*0640*/  LDG.E.128 R24, desc[UR12][R24.64] ;  /* 0x0000000c18187981 */ /* 0x002f28000c1e1d00 */
[----:B--2---:R-:W2:Y:S04]  /*0650*/  LDG.E.128 R32, desc[UR12][R32.64] ;  /* 0x0000000c20207981 */ /* 0x004ea8000c1e1d00 */
[----:B------:R-:W5:Y:S01]  /*0660*/  LDG.E.128 R28, desc[UR12][R28.64] ;  /* 0x0000000c1c1c7981 */ /* 0x000f62000c1e1d00 */
[----:B------:R-:W0:Y:S01]  /*0670*/  S2UR UR9, SR_CgaCtaId ;  /* 0x00000000000979c3 */ /* 0x000e220000008800 */
[----:B------:R-:W-:-:S02]  /*0680*/  UMOV UR8, 0x400 ;  /* 0x0000040000087882 */ /* 0x000fc40000000000 */
[----:B------:R-:W-:Y:S02]  /*0690*/  UIADD3 UR8, UPT, UPT, UR8, 0x4000, URZ ;  /* 0x0000400008087890 */ /* 0x000fe4000fffe0ff */
[----:B------:R-:W-:-:S04]  /*06a0*/  UIADD3 UR4, UPT, UPT, UR4, 0x40, URZ ;  /* 0x0000004004047890 */ /* 0x000fc8000fffe0ff */
[----:B------:R-:W-:Y:S02]  /*06b0*/  UISETP.GE.AND UP1, UPT, UR4, UR15, UPT ;  /* 0x0000000f0400728c */ /* 0x000fe4000bf26270 */
[----:B0-----:R-:W-:-:S06]  /*06c0*/  ULEA UR8, UR9, UR8, 0x18 ;  /* 0x0000000809087291 */ /* 0x001fcc000f8ec0ff */
[----:B------:R-:W-:Y:S01]  /*06d0*/  LEA R36, R0, UR8, 0x4 ;  /* 0x0000000800247c11 */ /* 0x000fe2000f8e20ff */
[----:B------:R-:W-:Y:S01]  /*06e0*/  UMOV UR8, 0x200 ;  /* 0x0000020000087882 */ /* 0x000fe20000000000 */
[----:B---3--:R-:W-:Y:S04]  /*06f0*/  STS.128 [R2+0x100], R4 ;  /* 0x0001000402007388 */ /* 0x008fe80000000c00 */
[----:B----4-:R-:W-:Y:S04]  /*0700*/  STS.128 [R2], R24 ;  /* 0x0000001802007388 */ /* 0x010fe80000000c00 */
[----:B--2---:R-:W-:Y:S04]  /*0710*/  STS.128 [R2+0x300], R32 ;  /* 0x0003002002007388 */ /* 0x004fe80000000c00 */
[----:B-----5:R0:W-:Y:S02]  /*0720*/  STS.128 [R2+0x200], R28 ;  /* 0x0002001c02007388 */ /* 0x0201e40000000c00 */
[----:B0-----:R-:W-:Y:S01]  /*0730*/  IADD3 R28, PT, PT, R36, 0x200, RZ ;  /* 0x00000200241c7810 */ /* 0x001fe20007ffe0ff */
[----:B------:R-:W-:Y:S06]  /*0740*/  BAR.SYNC.DEFER_BLOCKING 0x0 ;  /* 0x0000000000007b1d */ /* 0x000fec0000010000 */
.L_x_1:
[----:B------:R-:W-:Y:S04]  /*0750*/  LDS.128 R4, [R3+UR8+-0x200] ;  /* 0xfffe000803047984 */ /* 0x000fe80008000c00 */
[----:B------:R-:W0:Y:S02]  /*0760*/  LDS.128 R24, [R28+-0x200] ;  /* 0xfffe00001c187984 */ /* 0x000e240000000c00 */
[C---:B0-----:R-:W-:Y:S01]  /*0770*/  FFMA R29, R4.reuse, R24, R20 ;  /* 0x00000018041d7223 */ /* 0x041fe20000000014 */
[C---:B------:R-:W-:Y:S01]  /*0780*/  FFMA R30, R4.reuse, R25, R21 ;  /* 0x00000019041e7223 */ /* 0x040fe20000000015 */
[C---:B------:R-:W-:Y:S01]  /*0790*/  FFMA R31, R4.reuse, R26, R22 ;  /* 0x0000001a041f7223 */ /* 0x040fe20000000016 */
[----:B------:R-:W-:Y:S01]  /*07a0*/  FFMA R33, R4, R27, R23 ;  /* 0x0000001b04217223 */ /* 0x000fe20000000017 */
[C---:B------:R-:W-:Y:S01]  /*07b0*/  FFMA R34, R5.reuse, R24, R16 ;  /* 0x0000001805227223 */ /* 0x040fe20000000010 */
[C---:B------:R-:W-:Y:S01]  /*07c0*/  FFMA R35, R5.reuse, R25, R17 ;  /* 0x0000001905237223 */ /* 0x040fe20000000011 */
[C---:B------:R-:W-:Y:S01]  /*07d0*/  FFMA R36, R5.reuse, R26, R18 ;  /* 0x0000001a05247223 */ /* 0x040fe20000000012 */
[----:B------:R-:W-:Y:S01]  /*07e0*/  FFMA R37, R5, R27, R19 ;  /* 0x0000001b05257223 */ /* 0x000fe20000000013 */
[----:B------:R-:W-:Y:S01]  /*07f0*/  LDS.128 R20, [R28+-0x100] ;  /* 0xffff00001c147984 */ /* 0x000fe20000000c00 */
[C---:B------:R-:W-:Y:S01]  /*0800*/  FFMA R4, R6.reuse, R24, R12 ;  /* 0x0000001806047223 */ /* 0x040fe2000000000c */
[CC--:B------:R-:W-:Y:S01]  /*0810*/  FFMA R5, R6.reuse, R25.reuse, R13 ;  /* 0x0000001906057223 */ /* 0x0c0fe2000000000d */
[C---:B------:R-:W-:Y:S01]  /*0820*/  FFMA R32, R6.reuse, R26, R14 ;  /* 0x0000001a06207223 */ /* 0x040fe2000000000e */
[----:B------:R-:W0:Y:S01]  /*0830*/  LDS.128 R16, [R3+UR8+-0x100] ;  /* 0xffff000803107984 */ /* 0x000e220008000c00 */
[C---:B------:R-:W-:Y:S01]  /*0840*/  FFMA R8, R7.reuse, R24, R8 ;  /* 0x0000001807087223 */ /* 0x040fe20000000008 */
[C---:B------:R-:W-:Y:S01]  /*0850*/  FFMA R9, R7.reuse, R25, R9 ;  /* 0x0000001907097223 */ /* 0x040fe20000000009 */
[C---:B------:R-:W-:Y:S01]  /*0860*/  FFMA R10, R7.reuse, R26, R10 ;  /* 0x0000001a070a7223 */ /* 0x040fe2000000000a */
[-C--:B------:R-:W-:Y:S01]  /*0870*/  FFMA R6, R6, R27.reuse, R15 ;  /* 0x0000001b06067223 */ /* 0x080fe2000000000f */
[----:B------:R-:W-:Y:S01]  /*0880*/  FFMA R7, R7, R27, R11 ;  /* 0x0000001b07077223 */ /* 0x000fe2000000000b */
[----:B------:R-:W-:Y:S04]  /*0890*/  LDS.128 R12, [R3+UR8] ;  /* 0x00000008030c7984 */ /* 0x000fe80008000c00 */
[----:B------:R-:W1:Y:S01]  /*08a0*/  LDS.128 R24, [R28] ;  /* 0x000000001c187984 */ /* 0x000e620000000c00 */
        /* <DEDUP_REMOVED lines=8> */
[C---:B------:R-:W-:Y:S01]  /*0930*/  FFMA R16, R18.reuse, R20, R4 ;  /* 0x0000001412107223 */ /* 0x040fe20000000004 */
[CC--:B------:R-:W-:Y:S01]  /*0940*/  FFMA R17, R18.reuse, R21.reuse, R5 ;  /* 0x0000001512117223 */ /* 0x0c0fe20000000005 */
[C---:B------:R-:W-:Y:S01]  /*0950*/  FFMA R32, R18.reuse, R22, R32 ;  /* 0x0000001612207223 */ /* 0x040fe20000000020 */
[C---:B------:R-:W-:Y:S01]  /*0960*/  FFMA R20, R19.reuse, R20, R8 ;  /* 0x0000001413147223 */ /* 0x040fe20000000008 */
[C---:B------:R-:W-:Y:S01]  /*0970*/  FFMA R21, R19.reuse, R21, R9 ;  /* 0x0000001513157223 */ /* 0x040fe20000000009 */
[C---:B------:R-:W-:Y:S01]  /*0980*/  FFMA R22, R19.reuse, R22, R10 ;  /* 0x0000001613167223 */ /* 0x040fe2000000000a */
[-C--:B------:R-:W-:Y:S01]  /*0990*/  FFMA R18, R18, R23.reuse, R6 ;  /* 0x0000001712127223 */ /* 0x080fe20000000006 */
[----:B------:R-:W-:Y:S01]  /*09a0*/  FFMA R19, R19, R23, R7 ;  /* 0x0000001713137223 */ /* 0x000fe20000000007 */
[----:B------:R-:W-:Y:S01]  /*09b0*/  LDS.128 R8, [R3+UR8+0x100] ;  /* 0x0001000803087984 */ /* 0x000fe20008000c00 */
[----:B------:R-:W-:Y:S01]  /*09c0*/  UIADD3 UR8, UPT, UPT, UR8, 0x400, URZ ;  /* 0x0000040008087890 */ /* 0x000fe2000fffe0ff */
[C---:B-1----:R-:W-:Y:S01]  /*09d0*/  FFMA R29, R12.reuse, R24, R29 ;  /* 0x000000180c1d7223 */ /* 0x042fe2000000001d */
[C---:B------:R-:W-:Y:S01]  /*09e0*/  FFMA R30, R12.reuse, R25, R30 ;  /* 0x000000190c1e7223 */ /* 0x040fe2000000001e */
[----:B------:R0:W1:Y:S01]  /*09f0*/  LDS.128 R4, [R28+0x100] ;  /* 0x000100001c047984 */ /* 0x0000620000000c00 */
[----:B------:R-:W-:Y:S01]  /*0a00*/  UISETP.NE.AND UP0, UPT, UR8, 0x4200, UPT ;  /* 0x000042000800788c */ /* 0x000fe2000bf05270 */
[C---:B------:R-:W-:Y:S01]  /*0a10*/  FFMA R31, R12.reuse, R26, R31 ;  /* 0x0000001a0c1f7223 */ /* 0x040fe2000000001f */
[----:B------:R-:W-:Y:S01]  /*0a20*/  FFMA R33, R12, R27, R33 ;  /* 0x0000001b0c217223 */ /* 0x000fe20000000021 */
[C---:B------:R-:W-:Y:S01]  /*0a30*/  FFMA R34, R13.reuse, R24, R34 ;  /* 0x000000180d227223 */ /* 0x040fe20000000022 */
        /* <DEDUP_REMOVED lines=11> */
[----:B0-----:R-:W-:Y:S01]  /*0af0*/  IADD3 R28, PT, PT, R28, 0x400, RZ ;  /* 0x000004001c1c7810 */ /* 0x001fe20007ffe0ff */
[C---:B-1----:R-:W-:Y:S01]  /*0b00*/  FFMA R20, R8.reuse, R4, R29 ;  /* 0x0000000408147223 */ /* 0x042fe2000000001d */
        /* <DEDUP_REMOVED lines=15> */
[----:B------:R-:W-:Y:S06]  /*0c00*/  BRA.U UP0, `(.L_x_1) ;  /* 0xfffffff900d07547 */ /* 0x000fec000b83ffff */
[----:B------:R-:W-:Y:S06]  /*0c10*/  BAR.SYNC.DEFER_BLOCKING 0x0 ;  /* 0x0000000000007b1d */ /* 0x000fec0000010000 */
[----:B------:R-:W-:Y:S05]  /*0c20*/  BRA.U !UP1, `(.L_x_2) ;  /* 0xfffffff5096c7547 */ /* 0x000fea000b83ffff */
.L_x_0:
[----:B---3--:R-:W0:Y:S01]  /*0c30*/  S2R R3, SR_TID.Y ;  /* 0x0000000000037919 */ /* 0x008e220000002200 */
[----:B------:R-:W1:Y:S01]  /*0c40*/  LDCU UR7, c[0x0][0x39c] ;  /* 0x00007380ff0777ac */ /* 0x000e620008000800 */
[----:B------:R-:W2:Y:S01]  /*0c50*/  LDCU.64 UR8, c[0x0][0x390] ;  /* 0x00007200ff0877ac */ /* 0x000ea20008000a00 */
[----:B-1----:R-:W-:-:S04]  /*0c60*/  UIMAD UR5, UR5, UR7, URZ ;  /* 0x00000007050572a4 */ /* 0x002fc8000f8e02ff */
[----:B------:R-:W-:-:S04]  /*0c70*/  UIADD3 UR6, UP0, UPT, UR5, UR6, URZ ;  /* 0x0000000605067290 */ /* 0x000fc8000ff1e0ff */
[----:B------:R-:W-:Y:S01]  /*0c80*/  UIADD3.X UR4, UPT, UPT, URZ, URZ, URZ, UP0, !UPT ;  /* 0x000000ffff047290 */ /* 0x000fe200087fe4ff */
[----:B0-----:R-:W-:-:S05]  /*0c90*/  IMAD R0, R3, UR7, R0 ;  /* 0x0000000703007c24 */ /* 0x001fca000f8e0200 */
[----:B------:R-:W-:-:S04]  /*0ca0*/  SHF.L.U32 R0, R0, 0x2, RZ ;  /* 0x0000000200007819 */ /* 0x000fc800000006ff */
[C---:B------:R-:W-:Y:S02]  /*0cb0*/  IADD3 R3, P0, PT, R0.reuse, UR6, RZ ;  /* 0x0000000600037c10 */ /* 0x040fe4000ff1e0ff */
[----:B------:R-:W-:-:S03]  /*0cc0*/  IADD3 R0, PT, PT, R0, UR7, RZ ;  /* 0x0000000700007c10 */ /* 0x000fc6000fffe0ff */
[----:B------:R-:W-:Y:S01]  /*0cd0*/  IMAD.X R6, RZ, RZ, UR4, P0 ;  /* 0x00000004ff067e24 */ /* 0x000fe200080e06ff */
[C---:B------:R-:W-:Y:S02]  /*0ce0*/  IADD3 R4, PT, PT, R0.reuse, UR7, RZ ;  /* 0x0000000700047c10 */ /* 0x040fe4000fffe0ff */
[C---:B--2---:R-:W-:Y:S02]  /*0cf0*/  LEA R2, P0, R3.reuse, UR8, 0x2 ;  /* 0x0000000803027c11 */ /* 0x044fe4000f8010ff */
[----:B------:R-:W-:Y:S02]  /*0d00*/  IADD3 R5, P1, PT, R0, UR6, RZ ;  /* 0x0000000600057c10 */ /* 0x000fe4000ff3e0ff */
[C---:B------:R-:W-:Y:S02]  /*0d10*/  IADD3 R0, PT, PT, R4.reuse, UR7, RZ ;  /* 0x0000000704007c10 */ /* 0x040fe4000fffe0ff */
[----:B------:R-:W-:Y:S02]  /*0d20*/  LEA.HI.X R3, R3, UR9, R6, 0x2, P0 ;  /* 0x0000000903037c11 */ /* 0x000fe400080f1406 */
[----:B------:R-:W-:-:S02]  /*0d30*/  IADD3 R7, P2, PT, R4, UR6, RZ ;  /* 0x0000000604077c10 */ /* 0x000fc4000ff5e0ff */
[----:B------:R-:W-:Y:S01]  /*0d40*/  IADD3.X R24, PT, PT, RZ, UR4, RZ, P1, !PT ;  /* 0x00000004ff187c10 */ /* 0x000fe20008ffe4ff */
[----:B------:R-:W-:Y:S01]  /*0d50*/  STG.E.128 desc[UR12][R2.64], R20 ;  /* 0x0000001402007986 */ /* 0x000fe2000c101d0c */
[----:B------:R-:W-:Y:S02]  /*0d60*/  LEA R4, P1, R5, UR8, 0x2 ;  /* 0x0000000805047c11 */ /* 0x000fe4000f8210ff */
[----:B------:R-:W-:Y:S02]  /*0d70*/  IADD3 R0, P0, PT, R0, UR6, RZ ;  /* 0x0000000600007c10 */ /* 0x000fe4000ff1e0ff */
[----:B------:R-:W-:Y:S02]  /*0d80*/  IADD3.X R26, PT, PT, RZ, UR4, RZ, P2, !PT ;  /* 0x00000004ff1a7c10 */ /* 0x000fe400097fe4ff */
[----:B------:R-:W-:Y:S02]  /*0d90*/  LEA R6, P2, R7, UR8, 0x2 ;  /* 0x0000000807067c11 */ /* 0x000fe4000f8410ff */
[----:B------:R-:W-:-:S02]  /*0da0*/  LEA.HI.X R5, R5, UR9, R24, 0x2, P1 ;  /* 0x0000000905057c11 */ /* 0x000fc400088f1418 */
[----:B------:R-:W-:Y:S02]  /*0db0*/  IADD3.X R25, PT, PT, RZ, UR4, RZ, P0, !PT ;  /* 0x00000004ff197c10 */ /* 0x000fe400087fe4ff */
[C---:B------:R-:W-:Y:S01]  /*0dc0*/  LEA R24, P0, R0.reuse, UR8, 0x2 ;  /* 0x0000000800187c11 */ /* 0x040fe2000f8010ff */
[----:B------:R-:W-:Y:S01]  /*0dd0*/  STG.E.128 desc[UR12][R4.64], R16 ;  /* 0x0000001004007986 */ /* 0x000fe2000c101d0c */
[----:B------:R-:W-:Y:S02]  /*0de0*/  LEA.HI.X R7, R7, UR9, R26, 0x2, P2 ;  /* 0x0000000907077c11 */ /* 0x000fe400090f141a */
[----:B------:R-:W-:-:S03]  /*0df0*/  LEA.HI.X R25, R0, UR9, R25, 0x2, P0 ;  /* 0x0000000900197c11 */ /* 0x000fc600080f1419 */
[----:B------:R-:W-:Y:S04]  /*0e00*/  STG.E.128 desc[UR12][R6.64], R12 ;  /* 0x0000000c06007986 */ /* 0x000fe8000c101d0c */
[----:B------:R-:W-:Y:S01]  /*0e10*/  STG.E.128 desc[UR12][R24.64], R8 ;  /* 0x0000000818007986 */ /* 0x000fe2000c101d0c */
[----:B------:R-:W-:Y:S05]  /*0e20*/  EXIT ;  /* 0x000000000000794d */ /* 0x000fea0003800000 */
.L_x_3:
[----:B------:R-:W-:-:S00]  /*0e30*/  BRA `(.L_x_3) ;  /* 0xfffffffc00fc7947 */ /* 0x000fc0000383ffff */
[----:B------:R-:W-:-:S00]  /*0e40*/  NOP ;  /* 0x0000000000007918 */ /* 0x000fc00000000000 */
        /* <DEDUP_REMOVED lines=11> */
.L_x_4:


//--------------------- .nv.shared._Z9cuda_gemmILj64ELj64ELj64ELj4ELj4ELj4EEvPfS0_S0_iii --------------------------
	.section	.nv.shared._Z9cuda_gemmILj64ELj64ELj64ELj4ELj4ELj4EEvPfS0_S0_iii,"aw",@nobits
	.sectionflags	@""
	.align	4
.nv.shared._Z9cuda_gemmILj64ELj64ELj64ELj4ELj4ELj4EEvPfS0_S0_iii:
	.zero		33792


//--------------------- .nv.shared.reserved.0     --------------------------
	.section	.nv.shared.reserved.0,"aw",@nobits
	.weak		__nv_reservedSMEM_offset_0_alias
	.size		__nv_reservedSMEM_offset_0_alias, 0, 64
	.other		__nv_reservedSMEM_offset_0_alias,@"STO_CUDA_RESERVED_SHARED STV_DEFAULT"
__nv_reservedSMEM_offset_0_alias:
	.zero		0
	.zero		64


//--------------------- .nv.constant0._Z9cuda_gemmILj64ELj64ELj64ELj4ELj4ELj4EEvPfS0_S0_iii --------------------------
	.section	.nv.constant0._Z9cuda_gemmILj64ELj64ELj64ELj4ELj4ELj4EEvPfS0_S0_iii,"a",@progbits
	.sectionflags	@""
	.align	4
.nv.constant0._Z9cuda_gemmILj64ELj64ELj64ELj4ELj4ELj4EEvPfS0_S0_iii:
	.zero		932


//--------------------- SYMBOLS --------------------------

	.type		.nv.reservedSmem.offset0,@object
	.size		.nv.reservedSmem.offset0,0x4
	.type		.nv.reservedSmem.cap,@object
	.size		.nv.reservedSmem.cap,0x4
